//
// Generated by NVIDIA NVVM Compiler
//
// Compiler Build ID: CL-36424714
// Cuda compilation tools, release 13.0, V13.0.88
// Based on NVVM 20.0.0
//

.version 9.0
.target sm_100
.address_size 64

	// .globl	default_function_kernel_1

.visible .entry default_function_kernel_1(
	.param .u64 .ptr .align 1 default_function_kernel_1_param_0,
	.param .u64 .ptr .align 1 default_function_kernel_1_param_1,
	.param .u64 .ptr .align 1 default_function_kernel_1_param_2
)
.maxntid 16
{
	.reg .pred 	%p<4>;
	.reg .b32 	%r<20>;
	.reg .b32 	%f<23>;
	.reg .b64 	%rd<13>;

	ld.param.u64 	%rd6, [default_function_kernel_1_param_0];
	ld.param.u64 	%rd4, [default_function_kernel_1_param_1];
	ld.param.u64 	%rd5, [default_function_kernel_1_param_2];
	cvta.to.global.u64 	%rd7, %rd6;
	mov.u32 	%r1, %ctaid.x;
	shl.b32 	%r10, %r1, 2;
	mov.u32 	%r2, %tid.x;
	shr.u32 	%r11, %r2, 2;
	or.b32  	%r3, %r10, %r11;
	setp.gt.u32 	%p1, %r3, 458;
	shl.b32 	%r12, %r1, 4;
	or.b32  	%r4, %r12, %r2;
	mul.wide.u32 	%rd8, %r4, 4;
	add.s64 	%rd1, %rd7, %rd8;
	@%p1 bra 	$L__BB0_2;
	mov.b32 	%r13, 0;
	st.global.u32 	[%rd1], %r13;
$L__BB0_2:
	mul.lo.s32 	%r15, %r2, 14;
	mad.lo.s32 	%r18, %r1, 224, %r15;
	cvta.to.global.u64 	%rd9, %rd4;
	add.s64 	%rd2, %rd9, %rd8;
	cvta.to.global.u64 	%rd3, %rd5;
	mov.b32 	%r19, 0;
$L__BB0_3:
	setp.gt.u32 	%p2, %r3, 458;
	@%p2 bra 	$L__BB0_5;
	mul.wide.u32 	%rd11, %r18, 4;
	add.s64 	%rd12, %rd3, %rd11;
	ld.global.nc.f32 	%f1, [%rd12];
	ld.global.nc.f32 	%f2, [%rd2];
	sub.f32 	%f3, %f1, %f2;
	min.f32 	%f4, %f3, 0f42B0C0A6;
	max.f32 	%f5, %f4, 0fC2B0C0A5;
	fma.rn.f32 	%f6, %f5, 0f3FB8AA3B, 0f3F000000;
	cvt.rmi.f32.f32 	%f7, %f6;
	add.f32 	%f8, %f7, 0f42FE0000;
	cvt.rzi.s32.f32 	%r16, %f8;
	shl.b32 	%r17, %r16, 23;
	ld.global.f32 	%f9, [%rd1];
	mov.b32 	%f10, %r17;
	fma.rn.f32 	%f11, %f7, 0fBF317218, %f5;
	fma.rn.f32 	%f12, %f11, 0f39506966, 0f3AB743CF;
	fma.rn.f32 	%f13, %f12, %f11, 0f3C088908;
	fma.rn.f32 	%f14, %f13, %f11, 0f3D2AA9C2;
	fma.rn.f32 	%f15, %f14, %f11, 0f3E2AAAAD;
	fma.rn.f32 	%f16, %f15, %f11, 0f3F000000;
	mul.f32 	%f17, %f16, %f11;
	fma.rn.f32 	%f18, %f17, %f11, %f11;
	add.f32 	%f19, %f18, 0f3F800000;
	mul.f32 	%f20, %f19, %f10;
	max.f32 	%f21, %f20, %f3;
	add.f32 	%f22, %f9, %f21;
	st.global.f32 	[%rd1], %f22;
$L__BB0_5:
	add.s32 	%r19, %r19, 1;
	add.s32 	%r18, %r18, 1;
	setp.ne.s32 	%p3, %r19, 14;
	@%p3 bra 	$L__BB0_3;
	ret;

}
	// .globl	default_function_kernel
.visible .entry default_function_kernel(
	.param .u64 .ptr .align 1 default_function_kernel_param_0,
	.param .u64 .ptr .align 1 default_function_kernel_param_1
)
.maxntid 32
{
	.reg .pred 	%p<3>;
	.reg .b32 	%r<11>;
	.reg .b32 	%f<30>;
	.reg .b64 	%rd<9>;

	ld.param.u64 	%rd3, [default_function_kernel_param_0];
	ld.param.u64 	%rd2, [default_function_kernel_param_1];
	cvta.to.global.u64 	%rd4, %rd3;
	mov.u32 	%r1, %ctaid.x;
	shl.b32 	%r5, %r1, 3;
	mov.u32 	%r2, %tid.x;
	shr.u32 	%r6, %r2, 2;
	or.b32  	%r3, %r5, %r6;
	setp.gt.u32 	%p1, %r3, 458;
	shl.b32 	%r7, %r1, 5;
	or.b32  	%r8, %r7, %r2;
	mul.wide.u32 	%rd5, %r8, 4;
	add.s64 	%rd1, %rd4, %rd5;
	@%p1 bra 	$L__BB1_2;
	mov.b32 	%r9, -8388611;
	st.global.u32 	[%rd1], %r9;
$L__BB1_2:
	setp.gt.u32 	%p2, %r3, 458;
	mul.lo.s32 	%r10, %r2, 14;
	mad.lo.s32 	%r4, %r1, 448, %r10;
	@%p2 bra 	$L__BB1_4;
	ld.global.f32 	%f1, [%rd1];
	cvta.to.global.u64 	%rd6, %rd2;
	mul.wide.u32 	%rd7, %r4, 4;
	add.s64 	%rd8, %rd6, %rd7;
	ld.global.nc.f32 	%f2, [%rd8];
	max.f32 	%f3, %f1, %f2;
	ld.global.nc.f32 	%f4, [%rd8+4];
	max.f32 	%f5, %f3, %f4;
	ld.global.nc.f32 	%f6, [%rd8+8];
	max.f32 	%f7, %f5, %f6;
	ld.global.nc.f32 	%f8, [%rd8+12];
	max.f32 	%f9, %f7, %f8;
	ld.global.nc.f32 	%f10, [%rd8+16];
	max.f32 	%f11, %f9, %f10;
	ld.global.nc.f32 	%f12, [%rd8+20];
	max.f32 	%f13, %f11, %f12;
	ld.global.nc.f32 	%f14, [%rd8+24];
	max.f32 	%f15, %f13, %f14;
	ld.global.nc.f32 	%f16, [%rd8+28];
	max.f32 	%f17, %f15, %f16;
	ld.global.nc.f32 	%f18, [%rd8+32];
	max.f32 	%f19, %f17, %f18;
	ld.global.nc.f32 	%f20, [%rd8+36];
	max.f32 	%f21, %f19, %f20;
	ld.global.nc.f32 	%f22, [%rd8+40];
	max.f32 	%f23, %f21, %f22;
	ld.global.nc.f32 	%f24, [%rd8+44];
	max.f32 	%f25, %f23, %f24;
	ld.global.nc.f32 	%f26, [%rd8+48];
	max.f32 	%f27, %f25, %f26;
	ld.global.nc.f32 	%f28, [%rd8+52];
	max.f32 	%f29, %f27, %f28;
	st.global.f32 	[%rd1], %f29;
$L__BB1_4:
	ret;

}
	// .globl	default_function_kernel_2
.visible .entry default_function_kernel_2(
	.param .u64 .ptr .align 1 default_function_kernel_2_param_0,
	.param .u64 .ptr .align 1 default_function_kernel_2_param_1,
	.param .u64 .ptr .align 1 default_function_kernel_2_param_2,
	.param .u64 .ptr .align 1 default_function_kernel_2_param_3
)
.maxntid 32
{
	.reg .pred 	%p<2>;
	.reg .b32 	%r<15>;
	.reg .b32 	%f<23>;
	.reg .b64 	%rd<15>;

	ld.param.u64 	%rd1, [default_function_kernel_2_param_0];
	ld.param.u64 	%rd2, [default_function_kernel_2_param_1];
	ld.param.u64 	%rd3, [default_function_kernel_2_param_2];
	ld.param.u64 	%rd4, [default_function_kernel_2_param_3];
	mov.u32 	%r1, %ctaid.x;
	shl.b32 	%r3, %r1, 2;
	mov.u32 	%r2, %tid.x;
	shr.u32 	%r4, %r2, 3;
	or.b32  	%r5, %r3, %r4;
	setp.gt.u32 	%p1, %r5, 3212;
	@%p1 bra 	$L__BB2_2;
	cvta.to.global.u64 	%rd5, %rd4;
	cvta.to.global.u64 	%rd6, %rd2;
	cvta.to.global.u64 	%rd7, %rd1;
	cvta.to.global.u64 	%rd8, %rd3;
	shl.b32 	%r6, %r1, 5;
	or.b32  	%r7, %r6, %r2;
	mul.wide.u32 	%rd9, %r7, 4;
	add.s64 	%rd10, %rd5, %rd9;
	ld.global.nc.f32 	%f1, [%rd10];
	shl.b32 	%r8, %r1, 4;
	shr.u32 	%r9, %r2, 1;
	or.b32  	%r10, %r8, %r9;
	mul.hi.u32 	%r11, %r10, -1840700269;
	shr.u32 	%r12, %r11, 2;
	mul.wide.u32 	%rd11, %r12, 4;
	add.s64 	%rd12, %rd6, %rd11;
	ld.global.nc.f32 	%f2, [%rd12];
	sub.f32 	%f3, %f1, %f2;
	min.f32 	%f4, %f3, 0f42B0C0A6;
	max.f32 	%f5, %f4, 0fC2B0C0A5;
	fma.rn.f32 	%f6, %f5, 0f3FB8AA3B, 0f3F000000;
	cvt.rmi.f32.f32 	%f7, %f6;
	add.f32 	%f8, %f7, 0f42FE0000;
	cvt.rzi.s32.f32 	%r13, %f8;
	shl.b32 	%r14, %r13, 23;
	mov.b32 	%f9, %r14;
	fma.rn.f32 	%f10, %f7, 0fBF317218, %f5;
	fma.rn.f32 	%f11, %f10, 0f39506966, 0f3AB743CF;
	fma.rn.f32 	%f12, %f11, %f10, 0f3C088908;
	fma.rn.f32 	%f13, %f12, %f10, 0f3D2AA9C2;
	fma.rn.f32 	%f14, %f13, %f10, 0f3E2AAAAD;
	fma.rn.f32 	%f15, %f14, %f10, 0f3F000000;
	mul.f32 	%f16, %f15, %f10;
	fma.rn.f32 	%f17, %f16, %f10, %f10;
	add.f32 	%f18, %f17, 0f3F800000;
	mul.f32 	%f19, %f18, %f9;
	max.f32 	%f20, %f19, %f3;
	add.s64 	%rd13, %rd7, %rd11;
	ld.global.nc.f32 	%f21, [%rd13];
	div.rn.f32 	%f22, %f20, %f21;
	add.s64 	%rd14, %rd8, %rd9;
	st.global.f32 	[%rd14], %f22;
$L__BB2_2:
	ret;

}


// ===== COMPILED SASS (sm_100) =====

	.target	sm_100

	.elftype	@"ET_EXEC"


//--------------------- .note.nv.tkinfo           --------------------------
	.section	.note.nv.tkinfo,"",@"SHT_NOTE"
	.sectionflags	@"SHF_NOTE_NV_TKINFO"
	.tkinfo
        /*0018*/ 	.word	0x00000002
        /*0030*/ 	.string	""
        /*0030*/ 	.string	"ptxas"
        /*0030*/ 	.string	"Cuda compilation tools, release 13.0, V13.0.88"
        /*0030*/ 	.string	"Build cuda_13.0.r13.0/compiler.36424714_0"
        /*0030*/ 	.string	"-arch sm_100 -m 64 "



//--------------------- .note.nv.cuinfo           --------------------------
	.section	.note.nv.cuinfo,"",@"SHT_NOTE"
	.sectionflags	@"SHF_NOTE_NV_CUINFO"
        /*0018*/ 	.short	0x0002
        /*001a*/ 	.short	0x0064
        /*001c*/ 	.short	0x0082
	.zero		2


//--------------------- .nv.info                  --------------------------
	.section	.nv.info,"",@"SHT_CUDA_INFO"
	.align	4


	//----- nvinfo : EIATTR_REGCOUNT
	.align		4
        /*0000*/ 	.byte	0x04, 0x2f
        /*0002*/ 	.short	(.L_1 - .L_0)
	.align		4
.L_0:
        /*0004*/ 	.word	index@(default_function_kernel_1)
        /*0008*/ 	.word	0x00000012


	//----- nvinfo : EIATTR_FRAME_SIZE
	.align		4
.L_1:
        /*000c*/ 	.byte	0x04, 0x11
        /*000e*/ 	.short	(.L_3 - .L_2)
	.align		4
.L_2:
        /*0010*/ 	.word	index@(default_function_kernel_1)
        /*0014*/ 	.word	0x00000000


	//----- nvinfo : EIATTR_REGCOUNT
	.align		4
.L_3:
        /*0018*/ 	.byte	0x04, 0x2f
        /*001a*/ 	.short	(.L_5 - .L_4)
	.align		4
.L_4:
        /*001c*/ 	.word	index@(default_function_kernel)
        /*0020*/ 	.word	0x00000016


	//----- nvinfo : EIATTR_FRAME_SIZE
	.align		4
.L_5:
        /*0024*/ 	.byte	0x04, 0x11
        /*0026*/ 	.short	(.L_7 - .L_6)
	.align		4
.L_6:
        /*0028*/ 	.word	index@(default_function_kernel)
        /*002c*/ 	.word	0x00000000


	//----- nvinfo : EIATTR_REGCOUNT
	.align		4
.L_7:
        /*0030*/ 	.byte	0x04, 0x2f
        /*0032*/ 	.short	(.L_9 - .L_8)
	.align		4
.L_8:
        /*0034*/ 	.word	index@(default_function_kernel_2)
        /*0038*/ 	.word	0x00000010


	//----- nvinfo : EIATTR_FRAME_SIZE
	.align		4
.L_9:
        /*003c*/ 	.byte	0x04, 0x11
        /*003e*/ 	.short	(.L_11 - .L_10)
	.align		4
.L_10:
        /*0040*/ 	.word	index@($__internal_0_$__cuda_sm3x_div_rn_noftz_f32_slowpath)
        /*0044*/ 	.word	0x00000000


	//----- nvinfo : EIATTR_FRAME_SIZE
	.align		4
.L_11:
        /*0048*/ 	.byte	0x04, 0x11
        /*004a*/ 	.short	(.L_13 - .L_12)
	.align		4
.L_12:
        /*004c*/ 	.word	index@(default_function_kernel_2)
        /*0050*/ 	.word	0x00000000


	//----- nvinfo : EIATTR_MIN_STACK_SIZE
	.align		4
.L_13:
        /*0054*/ 	.byte	0x04, 0x12
        /*0056*/ 	.short	(.L_15 - .L_14)
	.align		4
.L_14:
        /*0058*/ 	.word	index@(default_function_kernel_2)
        /*005c*/ 	.word	0x00000000


	//----- nvinfo : EIATTR_MIN_STACK_SIZE
	.align		4
.L_15:
        /*0060*/ 	.byte	0x04, 0x12
        /*0062*/ 	.short	(.L_17 - .L_16)
	.align		4
.L_16:
        /*0064*/ 	.word	index@(default_function_kernel)
        /*0068*/ 	.word	0x00000000


	//----- nvinfo : EIATTR_MIN_STACK_SIZE
	.align		4
.L_17:
        /*006c*/ 	.byte	0x04, 0x12
        /*006e*/ 	.short	(.L_19 - .L_18)
	.align		4
.L_18:
        /*0070*/ 	.word	index@(default_function_kernel_1)
        /*0074*/ 	.word	0x00000000
.L_19:


//--------------------- .nv.compat                --------------------------
	.section	.nv.compat,"",@"SHT_CUDA_COMPAT_INFO"
	.align	4
        /*0000*/ 	.byte	0x02, 0x09, 0x00, 0x00, 0x02, 0x02, 0x01, 0x00, 0x02, 0x05, 0x05, 0x00, 0x03, 0x07, 0x01, 0x01
        /*0010*/ 	.byte	0x02, 0x03, 0x00, 0x00, 0x02, 0x06, 0x01, 0x00, 0x04, 0x0b, 0x08, 0x00, 0x01, 0x00, 0x00, 0x00
        /*0020*/ 	.byte	0x00, 0x00, 0x00, 0x00


//--------------------- .nv.info.default_function_kernel_2 --------------------------
	.section	.nv.info.default_function_kernel_2,"",@"SHT_CUDA_INFO"
	.sectionflags	@""
	.align	4


	//----- nvinfo : EIATTR_CUDA_API_VERSION
	.align		4
        /*0000*/ 	.byte	0x04, 0x37
        /*0002*/ 	.short	(.L_21 - .L_20)
.L_20:
        /*0004*/ 	.word	0x00000082


	//----- nvinfo : EIATTR_KPARAM_INFO
	.align		4
.L_21:
        /*0008*/ 	.byte	0x04, 0x17
        /*000a*/ 	.short	(.L_23 - .L_22)
.L_22:
        /*000c*/ 	.word	0x00000000
        /*0010*/ 	.short	0x0003
        /*0012*/ 	.short	0x0018
        /*0014*/ 	.byte	0x00, 0xf5, 0x21, 0x00


	//----- nvinfo : EIATTR_KPARAM_INFO
	.align		4
.L_23:
        /*0018*/ 	.byte	0x04, 0x17
        /*001a*/ 	.short	(.L_25 - .L_24)
.L_24:
        /*001c*/ 	.word	0x00000000
        /*0020*/ 	.short	0x0002
        /*0022*/ 	.short	0x0010
        /*0024*/ 	.byte	0x00, 0xf5, 0x21, 0x00


	//----- nvinfo : EIATTR_KPARAM_INFO
	.align		4
.L_25:
        /*0028*/ 	.byte	0x04, 0x17
        /*002a*/ 	.short	(.L_27 - .L_26)
.L_26:
        /*002c*/ 	.word	0x00000000
        /*0030*/ 	.short	0x0001
        /*0032*/ 	.short	0x0008
        /*0034*/ 	.byte	0x00, 0xf5, 0x21, 0x00


	//----- nvinfo : EIATTR_KPARAM_INFO
	.align		4
.L_27:
        /*0038*/ 	.byte	0x04, 0x17
        /*003a*/ 	.short	(.L_29 - .L_28)
.L_28:
        /*003c*/ 	.word	0x00000000
        /*0040*/ 	.short	0x0000
        /*0042*/ 	.short	0x0000
        /*0044*/ 	.byte	0x00, 0xf5, 0x21, 0x00


	//----- nvinfo : EIATTR_SPARSE_MMA_MASK
	.align		4
.L_29:
        /*0048*/ 	.byte	0x03, 0x50
        /*004a*/ 	.short	0x0000


	//----- nvinfo : EIATTR_MAXREG_COUNT
	.align		4
        /*004c*/ 	.byte	0x03, 0x1b
        /*004e*/ 	.short	0x00ff


	//----- nvinfo : EIATTR_MERCURY_ISA_VERSION
	.align		4
        /*0050*/ 	.byte	0x03, 0x5f
        /*0052*/ 	.short	0x0101


	//----- nvinfo : EIATTR_VRC_CTA_INIT_COUNT
	.align		4
        /*0054*/ 	.byte	0x02, 0x4a
	.zero		1
	.zero		1


	//----- nvinfo : EIATTR_EXIT_INSTR_OFFSETS
	.align		4
        /*0058*/ 	.byte	0x04, 0x1c
        /*005a*/ 	.short	(.L_31 - .L_30)


	//   ....[0]....
.L_30:
        /*005c*/ 	.word	0x00000070


	//   ....[1]....
        /*0060*/ 	.word	0x000003e0


	//----- nvinfo : EIATTR_MAX_THREADS
	.align		4
.L_31:
        /*0064*/ 	.byte	0x04, 0x05
        /*0066*/ 	.short	(.L_33 - .L_32)
.L_32:
        /*0068*/ 	.word	0x00000020
        /*006c*/ 	.word	0x00000001
        /*0070*/ 	.word	0x00000001


	//----- nvinfo : EIATTR_CRS_STACK_SIZE
	.align		4
.L_33:
        /*0074*/ 	.byte	0x04, 0x1e
        /*0076*/ 	.short	(.L_35 - .L_34)
.L_34:
        /*0078*/ 	.word	0x00000000


	//----- nvinfo : EIATTR_CBANK_PARAM_SIZE
	.align		4
.L_35:
        /*007c*/ 	.byte	0x03, 0x19
        /*007e*/ 	.short	0x0020


	//----- nvinfo : EIATTR_PARAM_CBANK
	.align		4
        /*0080*/ 	.byte	0x04, 0x0a
        /*0082*/ 	.short	(.L_37 - .L_36)
	.align		4
.L_36:
        /*0084*/ 	.word	index@(.nv.constant0.default_function_kernel_2)
        /*0088*/ 	.short	0x0380
        /*008a*/ 	.short	0x0020


	//----- nvinfo : EIATTR_SW_WAR
	.align		4
.L_37:
        /*008c*/ 	.byte	0x04, 0x36
        /*008e*/ 	.short	(.L_39 - .L_38)
.L_38:
        /*0090*/ 	.word	0x00000008
.L_39:


//--------------------- .nv.info.default_function_kernel --------------------------
	.section	.nv.info.default_function_kernel,"",@"SHT_CUDA_INFO"
	.sectionflags	@""
	.align	4


	//----- nvinfo : EIATTR_CUDA_API_VERSION
	.align		4
        /*0000*/ 	.byte	0x04, 0x37
        /*0002*/ 	.short	(.L_41 - .L_40)
.L_40:
        /*0004*/ 	.word	0x00000082


	//----- nvinfo : EIATTR_KPARAM_INFO
	.align		4
.L_41:
        /*0008*/ 	.byte	0x04, 0x17
        /*000a*/ 	.short	(.L_43 - .L_42)
.L_42:
        /*000c*/ 	.word	0x00000000
        /*0010*/ 	.short	0x0001
        /*0012*/ 	.short	0x0008
        /*0014*/ 	.byte	0x00, 0xf5, 0x21, 0x00


	//----- nvinfo : EIATTR_KPARAM_INFO
	.align		4
.L_43:
        /*0018*/ 	.byte	0x04, 0x17
        /*001a*/ 	.short	(.L_45 - .L_44)
.L_44:
        /*001c*/ 	.word	0x00000000
        /*0020*/ 	.short	0x0000
        /*0022*/ 	.short	0x0000
        /*0024*/ 	.byte	0x00, 0xf5, 0x21, 0x00


	//----- nvinfo : EIATTR_SPARSE_MMA_MASK
	.align		4
.L_45:
        /*0028*/ 	.byte	0x03, 0x50
        /*002a*/ 	.short	0x0000


	//----- nvinfo : EIATTR_MAXREG_COUNT
	.align		4
        /*002c*/ 	.byte	0x03, 0x1b
        /*002e*/ 	.short	0x00ff


	//----- nvinfo : EIATTR_MERCURY_ISA_VERSION
	.align		4
        /*0030*/ 	.byte	0x03, 0x5f
        /*0032*/ 	.short	0x0101


	//----- nvinfo : EIATTR_VRC_CTA_INIT_COUNT
	.align		4
        /*0034*/ 	.byte	0x02, 0x4a
	.zero		1
	.zero		1


	//----- nvinfo : EIATTR_EXIT_INSTR_OFFSETS
	.align		4
        /*0038*/ 	.byte	0x04, 0x1c
        /*003a*/ 	.short	(.L_47 - .L_46)


	//   ....[0]....
.L_46:
        /*003c*/ 	.word	0x000000e0


	//   ....[1]....
        /*0040*/ 	.word	0x000002a0


	//----- nvinfo : EIATTR_MAX_THREADS
	.align		4
.L_47:
        /*0044*/ 	.byte	0x04, 0x05
        /*0046*/ 	.short	(.L_49 - .L_48)
.L_48:
        /*0048*/ 	.word	0x00000020
        /*004c*/ 	.word	0x00000001
        /*0050*/ 	.word	0x00000001


	//----- nvinfo : EIATTR_CBANK_PARAM_SIZE
	.align		4
.L_49:
        /*0054*/ 	.byte	0x03, 0x19
        /*0056*/ 	.short	0x0010


	//----- nvinfo : EIATTR_PARAM_CBANK
	.align		4
        /*0058*/ 	.byte	0x04, 0x0a
        /*005a*/ 	.short	(.L_51 - .L_50)
	.align		4
.L_50:
        /*005c*/ 	.word	index@(.nv.constant0.default_function_kernel)
        /*0060*/ 	.short	0x0380
        /*0062*/ 	.short	0x0010


	//----- nvinfo : EIATTR_SW_WAR
	.align		4
.L_51:
        /*0064*/ 	.byte	0x04, 0x36
        /*0066*/ 	.short	(.L_53 - .L_52)
.L_52:
        /*0068*/ 	.word	0x00000008
.L_53:


//--------------------- .nv.info.default_function_kernel_1 --------------------------
	.section	.nv.info.default_function_kernel_1,"",@"SHT_CUDA_INFO"
	.sectionflags	@""
	.align	4


	//----- nvinfo : EIATTR_CUDA_API_VERSION
	.align		4
        /*0000*/ 	.byte	0x04, 0x37
        /*0002*/ 	.short	(.L_55 - .L_54)
.L_54:
        /*0004*/ 	.word	0x00000082


	//----- nvinfo : EIATTR_KPARAM_INFO
	.align		4
.L_55:
        /*0008*/ 	.byte	0x04, 0x17
        /*000a*/ 	.short	(.L_57 - .L_56)
.L_56:
        /*000c*/ 	.word	0x00000000
        /*0010*/ 	.short	0x0002
        /*0012*/ 	.short	0x0010
        /*0014*/ 	.byte	0x00, 0xf5, 0x21, 0x00


	//----- nvinfo : EIATTR_KPARAM_INFO
	.align		4
.L_57:
        /*0018*/ 	.byte	0x04, 0x17
        /*001a*/ 	.short	(.L_59 - .L_58)
.L_58:
        /*001c*/ 	.word	0x00000000
        /*0020*/ 	.short	0x0001
        /*0022*/ 	.short	0x0008
        /*0024*/ 	.byte	0x00, 0xf5, 0x21, 0x00


	//----- nvinfo : EIATTR_KPARAM_INFO
	.align		4
.L_59:
        /*0028*/ 	.byte	0x04, 0x17
        /*002a*/ 	.short	(.L_61 - .L_60)
.L_60:
        /*002c*/ 	.word	0x00000000
        /*0030*/ 	.short	0x0000
        /*0032*/ 	.short	0x0000
        /*0034*/ 	.byte	0x00, 0xf5, 0x21, 0x00


	//----- nvinfo : EIATTR_SPARSE_MMA_MASK
	.align		4
.L_61:
        /*0038*/ 	.byte	0x03, 0x50
        /*003a*/ 	.short	0x0000


	//----- nvinfo : EIATTR_MAXREG_COUNT
	.align		4
        /*003c*/ 	.byte	0x03, 0x1b
        /*003e*/ 	.short	0x00ff


	//----- nvinfo : EIATTR_MERCURY_ISA_VERSION
	.align		4
        /*0040*/ 	.byte	0x03, 0x5f
        /*0042*/ 	.short	0x0101


	//----- nvinfo : EIATTR_VRC_CTA_INIT_COUNT
	.align		4
        /*0044*/ 	.byte	0x02, 0x4a
	.zero		1
	.zero		1


	//----- nvinfo : EIATTR_EXIT_INSTR_OFFSETS
	.align		4
        /*0048*/ 	.byte	0x04, 0x1c
        /*004a*/ 	.short	(.L_63 - .L_62)


	//   ....[0]....
.L_62:
        /*004c*/ 	.word	0x00001b00


	//   ....[1]....
        /*0050*/ 	.word	0x00001ce0


	//----- nvinfo : EIATTR_MAX_THREADS
	.align		4
.L_63:
        /*0054*/ 	.byte	0x04, 0x05
        /*0056*/ 	.short	(.L_65 - .L_64)
.L_64:
        /*0058*/ 	.word	0x00000010
        /*005c*/ 	.word	0x00000001
        /*0060*/ 	.word	0x00000001


	//----- nvinfo : EIATTR_CRS_STACK_SIZE
	.align		4
.L_65:
        /*0064*/ 	.byte	0x04, 0x1e
        /*0066*/ 	.short	(.L_67 - .L_66)
.L_66:
        /*0068*/ 	.word	0x00000000


	//----- nvinfo : EIATTR_CBANK_PARAM_SIZE
	.align		4
.L_67:
        /*006c*/ 	.byte	0x03, 0x19
        /*006e*/ 	.short	0x0018


	//----- nvinfo : EIATTR_PARAM_CBANK
	.align		4
        /*0070*/ 	.byte	0x04, 0x0a
        /*0072*/ 	.short	(.L_69 - .L_68)
	.align		4
.L_68:
        /*0074*/ 	.word	index@(.nv.constant0.default_function_kernel_1)
        /*0078*/ 	.short	0x0380
        /*007a*/ 	.short	0x0018


	//----- nvinfo : EIATTR_SW_WAR
	.align		4
.L_69:
        /*007c*/ 	.byte	0x04, 0x36
        /*007e*/ 	.short	(.L_71 - .L_70)
.L_70:
        /*0080*/ 	.word	0x00000008
.L_71:


//--------------------- .nv.callgraph             --------------------------
	.section	.nv.callgraph,"",@"SHT_CUDA_CALLGRAPH"
	.align	4
	.sectionentsize	8
	.align		4
        /*0000*/ 	.word	0x00000000
	.align		4
        /*0004*/ 	.word	0xffffffff
	.align		4
        /*0008*/ 	.word	0x00000000
	.align		4
        /*000c*/ 	.word	0xfffffffe
	.align		4
        /*0010*/ 	.word	0x00000000
	.align		4
        /*0014*/ 	.word	0xfffffffd
	.align		4
        /*0018*/ 	.word	0x00000000
	.align		4
        /*001c*/ 	.word	0xfffffffc


//--------------------- .text.default_function_kernel_2 --------------------------
	.section	.text.default_function_kernel_2,"ax",@progbits
	.align	128
        .global         default_function_kernel_2
        .type           default_function_kernel_2,@function
        .size           default_function_kernel_2,(.L_x_42 - default_function_kernel_2)
        .other          default_function_kernel_2,@"STO_CUDA_ENTRY STV_DEFAULT"
default_function_kernel_2:
.text.default_function_kernel_2:
[----:B------:R-:W-:Y:S01]  /*0000*/  LDC R1, c[0x0][0x37c] ;  /* 0x0000df00ff017b82 */ /* 0x000fe20000000800 */
[----:B------:R-:W0:Y:S07]  /*0010*/  S2R R2, SR_TID.X ;  /* 0x0000000000027919 */ /* 0x000e2e0000002100 */
[----:B------:R-:W1:Y:S02]  /*0020*/  S2UR UR4, SR_CTAID.X ;  /* 0x00000000000479c3 */ /* 0x000e640000002500 */
[----:B-1----:R-:W-:Y:S01]  /*0030*/  USHF.L.U32 UR5, UR4, 0x2, URZ ;  /* 0x0000000204057899 */ /* 0x002fe200080006ff */
[----:B0-----:R-:W-:-:S05]  /*0040*/  SHF.R.U32.HI R0, RZ, 0x3, R2 ;  /* 0x00000003ff007819 */ /* 0x001fca0000011602 */
[----:B------:R-:W-:-:S04]  /*0050*/  LOP3.LUT R0, R0, UR5, RZ, 0xfc, !PT ;  /* 0x0000000500007c12 */ /* 0x000fc8000f8efcff */
[----:B------:R-:W-:-:S13]  /*0060*/  ISETP.GT.U32.AND P0, PT, R0, 0xc8c, PT ;  /* 0x00000c8c0000780c */ /* 0x000fda0003f04070 */
[----:B------:R-:W-:Y:S05]  /*0070*/  @P0 EXIT ;  /* 0x000000000000094d */ /* 0x000fea0003800000 */
[----:B------:R-:W0:Y:S01]  /*0080*/  LDC.64 R4, c[0x0][0x398] ;  /* 0x0000e600ff047b82 */ /* 0x000e220000000a00 */
[----:B------:R-:W-:Y:S01]  /*0090*/  USHF.L.U32 UR5, UR4, 0x4, URZ ;  /* 0x0000000404057899 */ /* 0x000fe200080006ff */
[----:B------:R-:W-:Y:S01]  /*00a0*/  SHF.R.U32.HI R0, RZ, 0x1, R2 ;  /* 0x00000001ff007819 */ /* 0x000fe20000011602 */
[----:B------:R-:W1:Y:S04]  /*00b0*/  LDCU.64 UR6, c[0x0][0x358] ;  /* 0x00006b00ff0677ac */ /* 0x000e680008000a00 */
[----:B------:R-:W-:Y:S01]  /*00c0*/  LOP3.LUT R0, R0, UR5, RZ, 0xfc, !PT ;  /* 0x0000000500007c12 */ /* 0x000fe2000f8efcff */
[----:B------:R-:W2:Y:S01]  /*00d0*/  LDC.64 R6, c[0x0][0x388] ;  /* 0x0000e200ff067b82 */ /* 0x000ea20000000a00 */
[----:B------:R-:W-:-:S03]  /*00e0*/  USHF.L.U32 UR4, UR4, 0x5, URZ ;  /* 0x0000000504047899 */ /* 0x000fc600080006ff */
[----:B------:R-:W-:-:S03]  /*00f0*/  IMAD.HI.U32 R0, R0, -0x6db6db6d, RZ ;  /* 0x9249249300007827 */ /* 0x000fc600078e00ff */
[----:B------:R-:W-:Y:S01]  /*0100*/  LOP3.LUT R2, R2, UR4, RZ, 0xfc, !PT ;  /* 0x0000000402027c12 */ /* 0x000fe2000f8efcff */
[----:B------:R-:W3:Y:S01]  /*0110*/  LDC.64 R8, c[0x0][0x380] ;  /* 0x0000e000ff087b82 */ /* 0x000ee20000000a00 */
[----:B------:R-:W-:-:S03]  /*0120*/  SHF.R.U32.HI R3, RZ, 0x2, R0 ;  /* 0x00000002ff037819 */ /* 0x000fc60000011600 */
[----:B0-----:R-:W-:-:S06]  /*0130*/  IMAD.WIDE.U32 R4, R2, 0x4, R4 ;  /* 0x0000000402047825 */ /* 0x001fcc00078e0004 */
[----:B-1----:R0:W4:Y:S01]  /*0140*/  LDG.E.CONSTANT R4, desc[UR6][R4.64] ;  /* 0x0000000604047981 */ /* 0x002122000c1e9900 */
[----:B--2---:R-:W-:-:S06]  /*0150*/  IMAD.WIDE.U32 R6, R3, 0x4, R6 ;  /* 0x0000000403067825 */ /* 0x004fcc00078e0006 */
[----:B------:R-:W4:Y:S01]  /*0160*/  LDG.E.CONSTANT R7, desc[UR6][R6.64] ;  /* 0x0000000606077981 */ /* 0x000f22000c1e9900 */
[----:B---3--:R-:W-:-:S06]  /*0170*/  IMAD.WIDE.U32 R8, R3, 0x4, R8 ;  /* 0x0000000403087825 */ /* 0x008fcc00078e0008 */
[----:B------:R-:W2:Y:S01]  /*0180*/  LDG.E.CONSTANT R9, desc[UR6][R8.64] ;  /* 0x0000000608097981 */ /* 0x000ea2000c1e9900 */
[----:B------:R-:W-:Y:S02]  /*0190*/  IMAD.MOV.U32 R10, RZ, RZ, 0x3fb8aa3b ;  /* 0x3fb8aa3bff0a7424 */ /* 0x000fe400078e00ff */
[----:B0-----:R-:W-:Y:S01]  /*01a0*/  IMAD.MOV.U32 R5, RZ, RZ, 0x39506966 ;  /* 0x39506966ff057424 */ /* 0x001fe200078e00ff */
[----:B------:R-:W-:Y:S01]  /*01b0*/  BSSY.RECONVERGENT B0, `(.L_x_0) ;  /* 0x000001f000007945 */ /* 0x000fe20003800200 */
[----:B----4-:R-:W-:-:S05]  /*01c0*/  FADD R0, R4, -R7 ;  /* 0x8000000704007221 */ /* 0x010fca0000000000 */
[----:B------:R-:W-:-:S04]  /*01d0*/  FMNMX R3, R0, 88.3762664794921875, PT ;  /* 0x42b0c0a600037809 */ /* 0x000fc80003800000 */
[----:B------:R-:W-:-:S05]  /*01e0*/  FMNMX R3, R3, -88.37625885009765625, !PT ;  /* 0xc2b0c0a503037809 */ /* 0x000fca0007800000 */
[----:B------:R-:W-:-:S06]  /*01f0*/  FFMA R10, R3, R10, 0.5 ;  /* 0x3f000000030a7423 */ /* 0x000fcc000000000a */
[----:B------:R-:W0:Y:S02]  /*0200*/  FRND.FLOOR R10, R10 ;  /* 0x0000000a000a7307 */ /* 0x000e240000205000 */
[----:B0-----:R-:W-:-:S04]  /*0210*/  FFMA R4, R10, -0.69314718246459960938, R3 ;  /* 0xbf3172180a047823 */ /* 0x001fc80000000003 */
[----:B------:R-:W-:-:S04]  /*0220*/  FFMA R3, R4, R5, 0.0013982000527903437614 ;  /* 0x3ab743cf04037423 */ /* 0x000fc80000000005 */
[----:B------:R-:W-:Y:S01]  /*0230*/  FFMA R5, R4, R3, 0.0083334520459175109863 ;  /* 0x3c08890804057423 */ /* 0x000fe20000000003 */
[----:B------:R-:W-:-:S03]  /*0240*/  FADD R3, R10, 127 ;  /* 0x42fe00000a037421 */ /* 0x000fc60000000000 */
[----:B------:R-:W-:-:S03]  /*0250*/  FFMA R5, R4, R5, 0.041665799915790557861 ;  /* 0x3d2aa9c204057423 */ /* 0x000fc60000000005 */
[----:B------:R-:W0:Y:S01]  /*0260*/  F2I.TRUNC.NTZ R3, R3 ;  /* 0x0000000300037305 */ /* 0x000e22000020f100 */
[----:B------:R-:W-:-:S04]  /*0270*/  FFMA R5, R4, R5, 0.16666670143604278564 ;  /* 0x3e2aaaad04057423 */ /* 0x000fc80000000005 */
[----:B------:R-:W-:-:S04]  /*0280*/  FFMA R5, R4, R5, 0.5 ;  /* 0x3f00000004057423 */ /* 0x000fc80000000005 */
[C---:B------:R-:W-:Y:S01]  /*0290*/  FMUL R5, R4.reuse, R5 ;  /* 0x0000000504057220 */ /* 0x040fe20000400000 */
[----:B--2---:R-:W1:Y:S03]  /*02a0*/  MUFU.RCP R6, R9 ;  /* 0x0000000900067308 */ /* 0x004e660000001000 */
[----:B------:R-:W-:Y:S01]  /*02b0*/  FFMA R5, R4, R5, R4 ;  /* 0x0000000504057223 */ /* 0x000fe20000000004 */
[----:B0-----:R-:W-:-:S03]  /*02c0*/  IMAD.SHL.U32 R4, R3, 0x800000, RZ ;  /* 0x0080000003047824 */ /* 0x001fc600078e00ff */
[----:B------:R-:W-:-:S04]  /*02d0*/  FADD R5, R5, 1 ;  /* 0x3f80000005057421 */ /* 0x000fc80000000000 */
[----:B------:R-:W-:-:S05]  /*02e0*/  FMUL R5, R4, R5 ;  /* 0x0000000504057220 */ /* 0x000fca0000400000 */
[----:B------:R-:W-:Y:S01]  /*02f0*/  FMNMX R0, R0, R5, !PT ;  /* 0x0000000500007209 */ /* 0x000fe20007800000 */
[----:B-1----:R-:W-:-:S03]  /*0300*/  FFMA R7, -R9, R6, 1 ;  /* 0x3f80000009077423 */ /* 0x002fc60000000106 */
[----:B------:R-:W0:Y:S01]  /*0310*/  FCHK P0, R0, R9 ;  /* 0x0000000900007302 */ /* 0x000e220000000000 */
[----:B------:R-:W-:-:S04]  /*0320*/  FFMA R7, R6, R7, R6 ;  /* 0x0000000706077223 */ /* 0x000fc80000000006 */
[----:B------:R-:W-:-:S04]  /*0330*/  FFMA R4, R0, R7, RZ ;  /* 0x0000000700047223 */ /* 0x000fc800000000ff */
[----:B------:R-:W-:-:S04]  /*0340*/  FFMA R3, -R9, R4, R0 ;  /* 0x0000000409037223 */ /* 0x000fc80000000100 */
[----:B------:R-:W-:Y:S01]  /*0350*/  FFMA R7, R7, R3, R4 ;  /* 0x0000000307077223 */ /* 0x000fe20000000004 */
[----:B0-----:R-:W-:Y:S06]  /*0360*/  @!P0 BRA `(.L_x_1) ;  /* 0x00000000000c8947 */ /* 0x001fec0003800000 */
[----:B------:R-:W-:-:S07]  /*0370*/  MOV R10, 0x390 ;  /* 0x00000390000a7802 */ /* 0x000fce0000000f00 */
[----:B------:R-:W-:Y:S05]  /*0380*/  CALL.REL.NOINC `($__internal_0_$__cuda_sm3x_div_rn_noftz_f32_slowpath) ;  /* 0x0000000000187944 */ /* 0x000fea0003c00000 */
[----:B------:R-:W-:-:S07]  /*0390*/  IMAD.MOV.U32 R7, RZ, RZ, R3 ;  /* 0x000000ffff077224 */ /* 0x000fce00078e0003 */
.L_x_1:
[----:B------:R-:W-:Y:S05]  /*03a0*/  BSYNC.RECONVERGENT B0 ;  /* 0x0000000000007941 */ /* 0x000fea0003800200 */
.L_x_0:
[----:B------:R-:W0:Y:S02]  /*03b0*/  LDC.64 R4, c[0x0][0x390] ;  /* 0x0000e400ff047b82 */ /* 0x000e240000000a00 */
[----:B0-----:R-:W-:-:S05]  /*03c0*/  IMAD.WIDE.U32 R2, R2, 0x4, R4 ;  /* 0x0000000402027825 */ /* 0x001fca00078e0004 */
[----:B------:R-:W-:Y:S01]  /*03d0*/  STG.E desc[UR6][R2.64], R7 ;  /* 0x0000000702007986 */ /* 0x000fe2000c101906 */
[----:B------:R-:W-:Y:S05]  /*03e0*/  EXIT ;  /* 0x000000000000794d */ /* 0x000fea0003800000 */
        .weak           $__internal_0_$__cuda_sm3x_div_rn_noftz_f32_slowpath
        .type           $__internal_0_$__cuda_sm3x_div_rn_noftz_f32_slowpath,@function
        .size           $__internal_0_$__cuda_sm3x_div_rn_noftz_f32_slowpath,(.L_x_42 - $__internal_0_$__cuda_sm3x_div_rn_noftz_f32_slowpath)
$__internal_0_$__cuda_sm3x_div_rn_noftz_f32_slowpath:
[----:B------:R-:W-:Y:S01]  /*03f0*/  SHF.R.U32.HI R4, RZ, 0x17, R9 ;  /* 0x00000017ff047819 */ /* 0x000fe20000011609 */
[----:B------:R-:W-:Y:S01]  /*0400*/  BSSY.RECONVERGENT B1, `(.L_x_2) ;  /* 0x0000064000017945 */ /* 0x000fe20003800200 */
[--C-:B------:R-:W-:Y:S01]  /*0410*/  SHF.R.U32.HI R3, RZ, 0x17, R0.reuse ;  /* 0x00000017ff037819 */ /* 0x100fe20000011600 */
[----:B------:R-:W-:Y:S01]  /*0420*/  IMAD.MOV.U32 R6, RZ, RZ, R0 ;  /* 0x000000ffff067224 */ /* 0x000fe200078e0000 */
[----:B------:R-:W-:Y:S02]  /*0430*/  LOP3.LUT R5, R4, 0xff, RZ, 0xc0, !PT ;  /* 0x000000ff04057812 */ /* 0x000fe400078ec0ff */
[----:B------:R-:W-:-:S03]  /*0440*/  LOP3.LUT R4, R3, 0xff, RZ, 0xc0, !PT ;  /* 0x000000ff03047812 */ /* 0x000fc600078ec0ff */
[----:B------:R-:W-:Y:S02]  /*0450*/  VIADD R11, R5, 0xffffffff ;  /* 0xffffffff050b7836 */ /* 0x000fe40000000000 */
[----:B------:R-:W-:-:S03]  /*0460*/  VIADD R8, R4, 0xffffffff ;  /* 0xffffffff04087836 */ /* 0x000fc60000000000 */
[----:B------:R-:W-:-:S04]  /*0470*/  ISETP.GT.U32.AND P0, PT, R11, 0xfd, PT ;  /* 0x000000fd0b00780c */ /* 0x000fc80003f04070 */
[----:B------:R-:W-:-:S13]  /*0480*/  ISETP.GT.U32.OR P0, PT, R8, 0xfd, P0 ;  /* 0x000000fd0800780c */ /* 0x000fda0000704470 */
[----:B------:R-:W-:Y:S01]  /*0490*/  @!P0 IMAD.MOV.U32 R7, RZ, RZ, RZ ;  /* 0x000000ffff078224 */ /* 0x000fe200078e00ff */
[----:B------:R-:W-:Y:S06]  /*04a0*/  @!P0 BRA `(.L_x_3) ;  /* 0x0000000000608947 */ /* 0x000fec0003800000 */
[----:B------:R-:W-:Y:S01]  /*04b0*/  FSETP.GTU.FTZ.AND P0, PT, |R0|, +INF , PT ;  /* 0x7f8000000000780b */ /* 0x000fe20003f1c200 */
[----:B------:R-:W-:Y:S01]  /*04c0*/  IMAD.MOV.U32 R3, RZ, RZ, R9 ;  /* 0x000000ffff037224 */ /* 0x000fe200078e0009 */
[----:B------:R-:W-:-:S04]  /*04d0*/  FSETP.GTU.FTZ.AND P1, PT, |R9|, +INF , PT ;  /* 0x7f8000000900780b */ /* 0x000fc80003f3c200 */
[----:B------:R-:W-:-:S13]  /*04e0*/  PLOP3.LUT P0, PT, P0, P1, PT, 0xf8, 0x8f ;  /* 0x00000000008f781c */ /* 0x000fda0000703f70 */
[----:B------:R-:W-:Y:S05]  /*04f0*/  @P0 BRA `(.L_x_4) ;  /* 0x00000004004c0947 */ /* 0x000fea0003800000 */
[----:B------:R-:W-:-:S13]  /*0500*/  LOP3.LUT P0, RZ, R9, 0x7fffffff, R6, 0xc8, !PT ;  /* 0x7fffffff09ff7812 */ /* 0x000fda000780c806 */
[----:B------:R-:W-:Y:S05]  /*0510*/  @!P0 BRA `(.L_x_5) ;  /* 0x00000004003c8947 */ /* 0x000fea0003800000 */
[C---:B------:R-:W-:Y:S02]  /*0520*/  FSETP.NEU.FTZ.AND P2, PT, |R0|.reuse, +INF , PT ;  /* 0x7f8000000000780b */ /* 0x040fe40003f5d200 */
[----:B------:R-:W-:Y:S02]  /*0530*/  FSETP.NEU.FTZ.AND P1, PT, |R3|, +INF , PT ;  /* 0x7f8000000300780b */ /* 0x000fe40003f3d200 */
[----:B------:R-:W-:-:S11]  /*0540*/  FSETP.NEU.FTZ.AND P0, PT, |R0|, +INF , PT ;  /* 0x7f8000000000780b */ /* 0x000fd60003f1d200 */
[----:B------:R-:W-:Y:S05]  /*0550*/  @!P1 BRA !P2, `(.L_x_5) ;  /* 0x00000004002c9947 */ /* 0x000fea0005000000 */
[----:B------:R-:W-:-:S04]  /*0560*/  LOP3.LUT P2, RZ, R6, 0x7fffffff, RZ, 0xc0, !PT ;  /* 0x7fffffff06ff7812 */ /* 0x000fc8000784c0ff */
[----:B------:R-:W-:-:S13]  /*0570*/  PLOP3.LUT P1, PT, P1, P2, PT, 0x2f, 0xf2 ;  /* 0x0000000000f2781c */ /* 0x000fda0000f24577 */
[----:B------:R-:W-:Y:S05]  /*0580*/  @P1 BRA `(.L_x_6) ;  /* 0x0000000400181947 */ /* 0x000fea0003800000 */
[----:B------:R-:W-:-:S04]  /*0590*/  LOP3.LUT P1, RZ, R9, 0x7fffffff, RZ, 0xc0, !PT ;  /* 0x7fffffff09ff7812 */ /* 0x000fc8000782c0ff */
[----:B------:R-:W-:-:S13]  /*05a0*/  PLOP3.LUT P0, PT, P0, P1, PT, 0x2f, 0xf2 ;  /* 0x0000000000f2781c */ /* 0x000fda0000702577 */
[----:B------:R-:W-:Y:S05]  /*05b0*/  @P0 BRA `(.L_x_7) ;  /* 0x0000000400000947 */ /* 0x000fea0003800000 */
[----:B------:R-:W-:Y:S02]  /*05c0*/  ISETP.GE.AND P0, PT, R8, RZ, PT ;  /* 0x000000ff0800720c */ /* 0x000fe40003f06270 */
[----:B------:R-:W-:-:S11]  /*05d0*/  ISETP.GE.AND P1, PT, R11, RZ, PT ;  /* 0x000000ff0b00720c */ /* 0x000fd60003f26270 */
[----:B------:R-:W-:Y:S02]  /*05e0*/  @P0 IMAD.MOV.U32 R7, RZ, RZ, RZ ;  /* 0x000000ffff070224 */ /* 0x000fe400078e00ff */
[----:B------:R-:W-:Y:S01]  /*05f0*/  @!P0 FFMA R6, R0, 1.84467440737095516160e+19, RZ ;  /* 0x5f80000000068823 */ /* 0x000fe200000000ff */
[----:B------:R-:W-:Y:S02]  /*0600*/  @!P0 IMAD.MOV.U32 R7, RZ, RZ, -0x40 ;  /* 0xffffffc0ff078424 */ /* 0x000fe400078e00ff */
[----:B------:R-:W-:-:S03]  /*0610*/  @!P1 FFMA R9, R3, 1.84467440737095516160e+19, RZ ;  /* 0x5f80000003099823 */ /* 0x000fc600000000ff */
[----:B------:R-:W-:-:S07]  /*0620*/  @!P1 IADD3 R7, PT, PT, R7, 0x40, RZ ;  /* 0x0000004007079810 */ /* 0x000fce0007ffe0ff */
.L_x_3:
[----:B------:R-:W-:Y:S01]  /*0630*/  LEA R0, R5, 0xc0800000, 0x17 ;  /* 0xc080000005007811 */ /* 0x000fe200078eb8ff */
[----:B------:R-:W-:Y:S01]  /*0640*/  VIADD R4, R4, 0xffffff81 ;  /* 0xffffff8104047836 */ /* 0x000fe20000000000 */
[----:B------:R-:W-:Y:S03]  /*0650*/  BSSY.RECONVERGENT B2, `(.L_x_8) ;  /* 0x0000035000027945 */ /* 0x000fe60003800200 */
[----:B------:R-:W-:Y:S02]  /*0660*/  IMAD.IADD R9, R9, 0x1, -R0 ;  /* 0x0000000109097824 */ /* 0x000fe400078e0a00 */
[C---:B------:R-:W-:Y:S01]  /*0670*/  IMAD R0, R4.reuse, -0x800000, R6 ;  /* 0xff80000004007824 */ /* 0x040fe200078e0206 */
[----:B------:R-:W-:Y:S01]  /*0680*/  IADD3 R4, PT, PT, R4, 0x7f, -R5 ;  /* 0x0000007f04047810 */ /* 0x000fe20007ffe805 */
[----:B------:R-:W0:Y:S01]  /*0690*/  MUFU.RCP R3, R9 ;  /* 0x0000000900037308 */ /* 0x000e220000001000 */
[----:B------:R-:W-:-:S03]  /*06a0*/  FADD.FTZ R11, -R9, -RZ ;  /* 0x800000ff090b7221 */ /* 0x000fc60000010100 */
[----:B------:R-:W-:Y:S02]  /*06b0*/  IMAD.IADD R4, R4, 0x1, R7 ;  /* 0x0000000104047824 */ /* 0x000fe400078e0207 */
[----:B0-----:R-:W-:-:S04]  /*06c0*/  FFMA R8, R3, R11, 1 ;  /* 0x3f80000003087423 */ /* 0x001fc8000000000b */
[----:B------:R-:W-:-:S04]  /*06d0*/  FFMA R8, R3, R8, R3 ;  /* 0x0000000803087223 */ /* 0x000fc80000000003 */
[----:B------:R-:W-:-:S04]  /*06e0*/  FFMA R3, R0, R8, RZ ;  /* 0x0000000800037223 */ /* 0x000fc800000000ff */
[----:B------:R-:W-:-:S04]  /*06f0*/  FFMA R6, R11, R3, R0 ;  /* 0x000000030b067223 */ /* 0x000fc80000000000 */
[----:B------:R-:W-:-:S04]  /*0700*/  FFMA R13, R8, R6, R3 ;  /* 0x00000006080d7223 */ /* 0x000fc80000000003 */
[----:B------:R-:W-:-:S04]  /*0710*/  FFMA R6, R11, R13, R0 ;  /* 0x0000000d0b067223 */ /* 0x000fc80000000000 */
[----:B------:R-:W-:-:S05]  /*0720*/  FFMA R3, R8, R6, R13 ;  /* 0x0000000608037223 */ /* 0x000fca000000000d */
[----:B------:R-:W-:-:S04]  /*0730*/  SHF.R.U32.HI R0, RZ, 0x17, R3 ;  /* 0x00000017ff007819 */ /* 0x000fc80000011603 */
[----:B------:R-:W-:-:S05]  /*0740*/  LOP3.LUT R0, R0, 0xff, RZ, 0xc0, !PT ;  /* 0x000000ff00007812 */ /* 0x000fca00078ec0ff */
[----:B------:R-:W-:-:S04]  /*0750*/  IMAD.IADD R9, R0, 0x1, R4 ;  /* 0x0000000100097824 */ /* 0x000fc800078e0204 */
[----:B------:R-:W-:-:S05]  /*0760*/  VIADD R0, R9, 0xffffffff ;  /* 0xffffffff09007836 */ /* 0x000fca0000000000 */
[----:B------:R-:W-:-:S13]  /*0770*/  ISETP.GE.U32.AND P0, PT, R0, 0xfe, PT ;  /* 0x000000fe0000780c */ /* 0x000fda0003f06070 */
[----:B------:R-:W-:Y:S05]  /*0780*/  @!P0 BRA `(.L_x_9) ;  /* 0x0000000000808947 */ /* 0x000fea0003800000 */
[----:B------:R-:W-:-:S13]  /*0790*/  ISETP.GT.AND P0, PT, R9, 0xfe, PT ;  /* 0x000000fe0900780c */ /* 0x000fda0003f04270 */
[----:B------:R-:W-:Y:S05]  /*07a0*/  @P0 BRA `(.L_x_10) ;  /* 0x00000000006c0947 */ /* 0x000fea0003800000 */
[----:B------:R-:W-:-:S13]  /*07b0*/  ISETP.GE.AND P0, PT, R9, 0x1, PT ;  /* 0x000000010900780c */ /* 0x000fda0003f06270 */
[----:B------:R-:W-:Y:S05]  /*07c0*/  @P0 BRA `(.L_x_11) ;  /* 0x0000000000740947 */ /* 0x000fea0003800000 */
[----:B------:R-:W-:Y:S02]  /*07d0*/  ISETP.GE.AND P0, PT, R9, -0x18, PT ;  /* 0xffffffe80900780c */ /* 0x000fe40003f06270 */
[----:B------:R-:W-:-:S11]  /*07e0*/  LOP3.LUT R3, R3, 0x80000000, RZ, 0xc0, !PT ;  /* 0x8000000003037812 */ /* 0x000fd600078ec0ff */
[----:B------:R-:W-:Y:S05]  /*07f0*/  @!P0 BRA `(.L_x_11) ;  /* 0x0000000000688947 */ /* 0x000fea0003800000 */
[CCC-:B------:R-:W-:Y:S01]  /*0800*/  FFMA.RZ R0, R8.reuse, R6.reuse, R13.reuse ;  /* 0x0000000608007223 */ /* 0x1c0fe2000000c00d */
[C---:B------:R-:W-:Y:S02]  /*0810*/  VIADD R7, R9.reuse, 0x20 ;  /* 0x0000002009077836 */ /* 0x040fe40000000000 */
[-CC-:B------:R-:W-:Y:S01]  /*0820*/  FFMA.RM R5, R8, R6.reuse, R13.reuse ;  /* 0x0000000608057223 */ /* 0x180fe2000000400d */
[C---:B------:R-:W-:Y:S02]  /*0830*/  ISETP.NE.AND P2, PT, R9.reuse, RZ, PT ;  /* 0x000000ff0900720c */ /* 0x040fe40003f45270 */
[----:B------:R-:W-:Y:S01]  /*0840*/  LOP3.LUT R4, R0, 0x7fffff, RZ, 0xc0, !PT ;  /* 0x007fffff00047812 */ /* 0x000fe200078ec0ff */
[----:B------:R-:W-:Y:S01]  /*0850*/  FFMA.RP R0, R8, R6, R13 ;  /* 0x0000000608007223 */ /* 0x000fe2000000800d */
[----:B------:R-:W-:Y:S02]  /*0860*/  ISETP.NE.AND P1, PT, R9, RZ, PT ;  /* 0x000000ff0900720c */ /* 0x000fe40003f25270 */
[----:B------:R-:W-:-:S02]  /*0870*/  LOP3.LUT R4, R4, 0x800000, RZ, 0xfc, !PT ;  /* 0x0080000004047812 */ /* 0x000fc400078efcff */
[----:B------:R-:W-:Y:S02]  /*0880*/  IADD3 R6, PT, PT, -R9, RZ, RZ ;  /* 0x000000ff09067210 */ /* 0x000fe40007ffe1ff */
[----:B------:R-:W-:Y:S02]  /*0890*/  SHF.L.U32 R7, R4, R7, RZ ;  /* 0x0000000704077219 */ /* 0x000fe400000006ff */
[----:B------:R-:W-:Y:S02]  /*08a0*/  FSETP.NEU.FTZ.AND P0, PT, R0, R5, PT ;  /* 0x000000050000720b */ /* 0x000fe40003f1d000 */
[----:B------:R-:W-:Y:S02]  /*08b0*/  SEL R5, R6, RZ, P2 ;  /* 0x000000ff06057207 */ /* 0x000fe40001000000 */
[----:B------:R-:W-:Y:S02]  /*08c0*/  ISETP.NE.AND P1, PT, R7, RZ, P1 ;  /* 0x000000ff0700720c */ /* 0x000fe40000f25270 */
[----:B------:R-:W-:-:S02]  /*08d0*/  SHF.R.U32.HI R5, RZ, R5, R4 ;  /* 0x00000005ff057219 */ /* 0x000fc40000011604 */
[----:B------:R-:W-:Y:S02]  /*08e0*/  PLOP3.LUT P0, PT, P0, P1, PT, 0xf8, 0x8f ;  /* 0x00000000008f781c */ /* 0x000fe40000703f70 */
[----:B------:R-:W-:Y:S02]  /*08f0*/  SHF.R.U32.HI R7, RZ, 0x1, R5 ;  /* 0x00000001ff077819 */ /* 0x000fe40000011605 */
[----:B------:R-:W-:-:S04]  /*0900*/  SEL R0, RZ, 0x1, !P0 ;  /* 0x00000001ff007807 */ /* 0x000fc80004000000 */
[----:B------:R-:W-:-:S04]  /*0910*/  LOP3.LUT R0, R0, 0x1, R7, 0xf8, !PT ;  /* 0x0000000100007812 */ /* 0x000fc800078ef807 */
[----:B------:R-:W-:-:S05]  /*0920*/  LOP3.LUT R0, R0, R5, RZ, 0xc0, !PT ;  /* 0x0000000500007212 */ /* 0x000fca00078ec0ff */
[----:B------:R-:W-:-:S05]  /*0930*/  IMAD.IADD R0, R7, 0x1, R0 ;  /* 0x0000000107007824 */ /* 0x000fca00078e0200 */
[----:B------:R-:W-:Y:S01]  /*0940*/  LOP3.LUT R3, R0, R3, RZ, 0xfc, !PT ;  /* 0x0000000300037212 */ /* 0x000fe200078efcff */
[----:B------:R-:W-:Y:S06]  /*0950*/  BRA `(.L_x_11) ;  /* 0x0000000000107947 */ /* 0x000fec0003800000 */
.L_x_10:
[----:B------:R-:W-:-:S04]  /*0960*/  LOP3.LUT R3, R3, 0x80000000, RZ, 0xc0, !PT ;  /* 0x8000000003037812 */ /* 0x000fc800078ec0ff */
[----:B------:R-:W-:Y:S01]  /*0970*/  LOP3.LUT R3, R3, 0x7f800000, RZ, 0xfc, !PT ;  /* 0x7f80000003037812 */ /* 0x000fe200078efcff */
[----:B------:R-:W-:Y:S06]  /*0980*/  BRA `(.L_x_11) ;  /* 0x0000000000047947 */ /* 0x000fec0003800000 */
.L_x_9:
[----:B------:R-:W-:-:S07]  /*0990*/  IMAD R3, R4, 0x800000, R3 ;  /* 0x0080000004037824 */ /* 0x000fce00078e0203 */
.L_x_11:
[----:B------:R-:W-:Y:S05]  /*09a0*/  BSYNC.RECONVERGENT B2 ;  /* 0x0000000000027941 */ /* 0x000fea0003800200 */
.L_x_8:
[----:B------:R-:W-:Y:S05]  /*09b0*/  BRA `(.L_x_12) ;  /* 0x0000000000207947 */ /* 0x000fea0003800000 */
.L_x_7:
[----:B------:R-:W-:-:S04]  /*09c0*/  LOP3.LUT R3, R9, 0x80000000, R6, 0x48, !PT ;  /* 0x8000000009037812 */ /* 0x000fc800078e4806 */
[----:B------:R-:W-:Y:S01]  /*09d0*/  LOP3.LUT R3, R3, 0x7f800000, RZ, 0xfc, !PT ;  /* 0x7f80000003037812 */ /* 0x000fe200078efcff */
[----:B------:R-:W-:Y:S06]  /*09e0*/  BRA `(.L_x_12) ;  /* 0x0000000000147947 */ /* 0x000fec0003800000 */
.L_x_6:
[----:B------:R-:W-:Y:S01]  /*09f0*/  LOP3.LUT R3, R9, 0x80000000, R6, 0x48, !PT ;  /* 0x8000000009037812 */ /* 0x000fe200078e4806 */
[----:B------:R-:W-:Y:S06]  /*0a00*/  BRA `(.L_x_12) ;  /* 0x00000000000c7947 */ /* 0x000fec0003800000 */
.L_x_5:
[----:B------:R-:W0:Y:S01]  /*0a10*/  MUFU.RSQ R3, -QNAN ;  /* 0xffc0000000037908 */ /* 0x000e220000001400 */
[----:B------:R-:W-:Y:S05]  /*0a20*/  BRA `(.L_x_12) ;  /* 0x0000000000047947 */ /* 0x000fea0003800000 */
.L_x_4:
[----:B------:R-:W-:-:S07]  /*0a30*/  FADD.FTZ R3, R0, R3 ;  /* 0x0000000300037221 */ /* 0x000fce0000010000 */
.L_x_12:
[----:B------:R-:W-:Y:S05]  /*0a40*/  BSYNC.RECONVERGENT B1 ;  /* 0x0000000000017941 */ /* 0x000fea0003800200 */
.L_x_2:
[----:B------:R-:W-:Y:S02]  /*0a50*/  IMAD.MOV.U32 R4, RZ, RZ, R10 ;  /* 0x000000ffff047224 */ /* 0x000fe400078e000a */
[----:B------:R-:W-:-:S04]  /*0a60*/  IMAD.MOV.U32 R5, RZ, RZ, 0x0 ;  /* 0x00000000ff057424 */ /* 0x000fc800078e00ff */
[----:B0-----:R-:W-:Y:S05]  /*0a70*/  RET.REL.NODEC R4 `(default_function_kernel_2) ;  /* 0xfffffff404607950 */ /* 0x001fea0003c3ffff */
.L_x_13:
[----:B------:R-:W-:-:S00]  /*0a80*/  BRA `(.L_x_13) ;  /* 0xfffffffc00fc7947 */ /* 0x000fc0000383ffff */
[----:B------:R-:W-:-:S00]  /*0a90*/  NOP ;  /* 0x0000000000007918 */ /* 0x000fc00000000000 */
        /* <DEDUP_REMOVED lines=14> */
.L_x_42:


//--------------------- .text.default_function_kernel --------------------------
	.section	.text.default_function_kernel,"ax",@progbits
	.align	128
        .global         default_function_kernel
        .type           default_function_kernel,@function
        .size           default_function_kernel,(.L_x_44 - default_function_kernel)
        .other          default_function_kernel,@"STO_CUDA_ENTRY STV_DEFAULT"
default_function_kernel:
.text.default_function_kernel:
[----:B------:R-:W-:Y:S01]  /*0000*/  LDC R1, c[0x0][0x37c] ;  /* 0x0000df00ff017b82 */ /* 0x000fe20000000800 */
[----:B------:R-:W0:Y:S07]  /*0010*/  S2R R6, SR_CTAID.X ;  /* 0x0000000000067919 */ /* 0x000e2e0000002500 */
[----:B------:R-:W1:Y:S01]  /*0020*/  LDC.64 R2, c[0x0][0x380] ;  /* 0x0000e000ff027b82 */ /* 0x000e620000000a00 */
[----:B------:R-:W2:Y:S01]  /*0030*/  LDCU.64 UR4, c[0x0][0x358] ;  /* 0x00006b00ff0477ac */ /* 0x000ea20008000a00 */
[----:B------:R-:W3:Y:S01]  /*0040*/  S2R R7, SR_TID.X ;  /* 0x0000000000077919 */ /* 0x000ee20000002100 */
[----:B0-----:R-:W-:Y:S01]  /*0050*/  IMAD.SHL.U32 R0, R6, 0x8, RZ ;  /* 0x0000000806007824 */ /* 0x001fe200078e00ff */
[----:B---3--:R-:W-:-:S04]  /*0060*/  SHF.R.U32.HI R5, RZ, 0x2, R7 ;  /* 0x00000002ff057819 */ /* 0x008fc80000011607 */
[----:B------:R-:W-:-:S04]  /*0070*/  LOP3.LUT R0, R0, R5, RZ, 0xfc, !PT ;  /* 0x0000000500007212 */ /* 0x000fc800078efcff */
[----:B------:R-:W-:Y:S01]  /*0080*/  ISETP.GT.U32.AND P0, PT, R0, 0x1ca, PT ;  /* 0x000001ca0000780c */ /* 0x000fe20003f04070 */
[----:B------:R-:W-:-:S05]  /*0090*/  IMAD.SHL.U32 R0, R6, 0x20, RZ ;  /* 0x0000002006007824 */ /* 0x000fca00078e00ff */
[----:B------:R-:W-:-:S05]  /*00a0*/  LOP3.LUT R5, R0, R7, RZ, 0xfc, !PT ;  /* 0x0000000700057212 */ /* 0x000fca00078efcff */
[----:B-1----:R-:W-:-:S04]  /*00b0*/  IMAD.WIDE.U32 R2, R5, 0x4, R2 ;  /* 0x0000000405027825 */ /* 0x002fc800078e0002 */
[----:B------:R-:W-:-:S05]  /*00c0*/  @!P0 IMAD.MOV.U32 R5, RZ, RZ, -0x800003 ;  /* 0xff7ffffdff058424 */ /* 0x000fca00078e00ff */
[----:B--2---:R0:W-:Y:S01]  /*00d0*/  @!P0 STG.E desc[UR4][R2.64], R5 ;  /* 0x0000000502008986 */ /* 0x0041e2000c101904 */
[----:B------:R-:W-:Y:S05]  /*00e0*/  @P0 EXIT ;  /* 0x000000000000094d */ /* 0x000fea0003800000 */
[----:B0-----:R-:W0:Y:S01]  /*00f0*/  LDC.64 R4, c[0x0][0x388] ;  /* 0x0000e200ff047b82 */ /* 0x001e220000000a00 */
[----:B------:R-:W-:Y:S01]  /*0100*/  IMAD R7, R6, 0x20, R7 ;  /* 0x0000002006077824 */ /* 0x000fe200078e0207 */
[----:B------:R-:W2:Y:S03]  /*0110*/  LDG.E R18, desc[UR4][R2.64] ;  /* 0x0000000402127981 */ /* 0x000ea6000c1e1900 */
[----:B------:R-:W-:-:S04]  /*0120*/  IMAD R7, R7, 0xe, RZ ;  /* 0x0000000e07077824 */ /* 0x000fc800078e02ff */
[----:B0-----:R-:W-:-:S05]  /*0130*/  IMAD.WIDE.U32 R4, R7, 0x4, R4 ;  /* 0x0000000407047825 */ /* 0x001fca00078e0004 */
[----:B------:R-:W2:Y:S04]  /*0140*/  LDG.E.CONSTANT R0, desc[UR4][R4.64] ;  /* 0x0000000404007981 */ /* 0x000ea8000c1e9900 */
[----:B------:R-:W2:Y:S04]  /*0150*/  LDG.E.CONSTANT R7, desc[UR4][R4.64+0x4] ;  /* 0x0000040404077981 */ /* 0x000ea8000c1e9900 */
[----:B------:R-:W3:Y:S04]  /*0160*/  LDG.E.CONSTANT R9, desc[UR4][R4.64+0x8] ;  /* 0x0000080404097981 */ /* 0x000ee8000c1e9900 */
[----:B------:R-:W3:Y:S04]  /*0170*/  LDG.E.CONSTANT R6, desc[UR4][R4.64+0xc] ;  /* 0x00000c0404067981 */ /* 0x000ee8000c1e9900 */
[----:B------:R-:W4:Y:S04]  /*0180*/  LDG.E.CONSTANT R11, desc[UR4][R4.64+0x10] ;  /* 0x00001004040b7981 */ /* 0x000f28000c1e9900 */
[----:B------:R-:W4:Y:S04]  /*0190*/  LDG.E.CONSTANT R8, desc[UR4][R4.64+0x14] ;  /* 0x0000140404087981 */ /* 0x000f28000c1e9900 */
[----:B------:R-:W5:Y:S04]  /*01a0*/  LDG.E.CONSTANT R13, desc[UR4][R4.64+0x18] ;  /* 0x00001804040d7981 */ /* 0x000f68000c1e9900 */
[----:B------:R-:W5:Y:S04]  /*01b0*/  LDG.E.CONSTANT R10, desc[UR4][R4.64+0x1c] ;  /* 0x00001c04040a7981 */ /* 0x000f68000c1e9900 */
[----:B------:R-:W5:Y:S04]  /*01c0*/  LDG.E.CONSTANT R15, desc[UR4][R4.64+0x20] ;  /* 0x00002004040f7981 */ /* 0x000f68000c1e9900 */
[----:B------:R-:W5:Y:S04]  /*01d0*/  LDG.E.CONSTANT R12, desc[UR4][R4.64+0x24] ;  /* 0x00002404040c7981 */ /* 0x000f68000c1e9900 */
[----:B------:R-:W5:Y:S04]  /*01e0*/  LDG.E.CONSTANT R17, desc[UR4][R4.64+0x28] ;  /* 0x0000280404117981 */ /* 0x000f68000c1e9900 */
[----:B------:R-:W5:Y:S04]  /*01f0*/  LDG.E.CONSTANT R14, desc[UR4][R4.64+0x2c] ;  /* 0x00002c04040e7981 */ /* 0x000f68000c1e9900 */
[----:B------:R-:W5:Y:S04]  /*0200*/  LDG.E.CONSTANT R19, desc[UR4][R4.64+0x30] ;  /* 0x0000300404137981 */ /* 0x000f68000c1e9900 */
[----:B------:R-:W5:Y:S01]  /*0210*/  LDG.E.CONSTANT R16, desc[UR4][R4.64+0x34] ;  /* 0x0000340404107981 */ /* 0x000f62000c1e9900 */
[----:B--2---:R-:W-:-:S04]  /*0220*/  FMNMX3 R0, R18, R0, R7, !PT ;  /* 0x0000000012007276 */ /* 0x004fc80007800007 */
[----:B---3--:R-:W-:-:S04]  /*0230*/  FMNMX3 R0, R0, R9, R6, !PT ;  /* 0x0000000900007276 */ /* 0x008fc80007800006 */
[----:B----4-:R-:W-:-:S04]  /*0240*/  FMNMX3 R0, R0, R11, R8, !PT ;  /* 0x0000000b00007276 */ /* 0x010fc80007800008 */
[----:B-----5:R-:W-:-:S04]  /*0250*/  FMNMX3 R0, R0, R13, R10, !PT ;  /* 0x0000000d00007276 */ /* 0x020fc8000780000a */
[----:B------:R-:W-:-:S04]  /*0260*/  FMNMX3 R0, R0, R15, R12, !PT ;  /* 0x0000000f00007276 */ /* 0x000fc8000780000c */
[----:B------:R-:W-:-:S04]  /*0270*/  FMNMX3 R0, R0, R17, R14, !PT ;  /* 0x0000001100007276 */ /* 0x000fc8000780000e */
[----:B------:R-:W-:-:S05]  /*0280*/  FMNMX3 R19, R0, R19, R16, !PT ;  /* 0x0000001300137276 */ /* 0x000fca0007800010 */
[----:B------:R-:W-:Y:S01]  /*0290*/  STG.E desc[UR4][R2.64], R19 ;  /* 0x0000001302007986 */ /* 0x000fe2000c101904 */
[----:B------:R-:W-:Y:S05]  /*02a0*/  EXIT ;  /* 0x000000000000794d */ /* 0x000fea0003800000 */
.L_x_14:
        /* <DEDUP_REMOVED lines=13> */
.L_x_44:


//--------------------- .text.default_function_kernel_1 --------------------------
	.section	.text.default_function_kernel_1,"ax",@progbits
	.align	128
        .global         default_function_kernel_1
        .type           default_function_kernel_1,@function
        .size           default_function_kernel_1,(.L_x_45 - default_function_kernel_1)
        .other          default_function_kernel_1,@"STO_CUDA_ENTRY STV_DEFAULT"
default_function_kernel_1:
.text.default_function_kernel_1:
[----:B------:R-:W-:Y:S01]  /*0000*/  LDC R1, c[0x0][0x37c] ;  /* 0x0000df00ff017b82 */ /* 0x000fe20000000800 */
[----:B------:R-:W0:Y:S07]  /*0010*/  S2R R8, SR_CTAID.X ;  /* 0x0000000000087919 */ /* 0x000e2e0000002500 */
[----:B------:R-:W1:Y:S01]  /*0020*/  LDC.64 R2, c[0x0][0x380] ;  /* 0x0000e000ff027b82 */ /* 0x000e620000000a00 */
[----:B------:R-:W2:Y:S01]  /*0030*/  LDCU.64 UR4, c[0x0][0x358] ;  /* 0x00006b00ff0477ac */ /* 0x000ea20008000a00 */
[----:B------:R-:W-:Y:S01]  /*0040*/  BSSY.RECONVERGENT B0, `(.L_x_15) ;  /* 0x000002b000007945 */ /* 0x000fe20003800200 */
[----:B------:R-:W3:Y:S05]  /*0050*/  S2R R9, SR_TID.X ;  /* 0x0000000000097919 */ /* 0x000eea0000002100 */
[----:B------:R-:W4:Y:S01]  /*0060*/  LDC.64 R4, c[0x0][0x388] ;  /* 0x0000e200ff047b82 */ /* 0x000f220000000a00 */
[----:B0-----:R-:W-:-:S02]  /*0070*/  SHF.L.U32 R0, R8, 0x2, RZ ;  /* 0x0000000208007819 */ /* 0x001fc400000006ff */
[----:B------:R-:W-:Y:S02]  /*0080*/  SHF.L.U32 R6, R8, 0x4, RZ ;  /* 0x0000000408067819 */ /* 0x000fe400000006ff */
[----:B---3--:R-:W-:-:S04]  /*0090*/  SHF.R.U32.HI R7, RZ, 0x2, R9 ;  /* 0x00000002ff077819 */ /* 0x008fc80000011609 */
[----:B------:R-:W-:Y:S02]  /*00a0*/  LOP3.LUT R0, R0, R7, RZ, 0xfc, !PT ;  /* 0x0000000700007212 */ /* 0x000fe400078efcff */
[-C--:B------:R-:W-:Y:S02]  /*00b0*/  LOP3.LUT R7, R6, R9.reuse, RZ, 0xfc, !PT ;  /* 0x0000000906077212 */ /* 0x080fe400078efcff */
[----:B------:R-:W-:Y:S02]  /*00c0*/  ISETP.GT.U32.AND P0, PT, R0, 0x1ca, PT ;  /* 0x000001ca0000780c */ /* 0x000fe40003f04070 */
[----:B------:R-:W-:Y:S01]  /*00d0*/  LEA R0, R8, R9, 0x4 ;  /* 0x0000000908007211 */ /* 0x000fe200078e20ff */
[----:B-1----:R-:W-:-:S04]  /*00e0*/  IMAD.WIDE.U32 R2, R7, 0x4, R2 ;  /* 0x0000000407027825 */ /* 0x002fc800078e0002 */
[----:B----4-:R-:W-:-:S04]  /*00f0*/  IMAD.WIDE.U32 R4, R7, 0x4, R4 ;  /* 0x0000000407047825 */ /* 0x010fc800078e0004 */
[----:B------:R-:W-:Y:S02]  /*0100*/  IMAD R0, R0, 0xe, RZ ;  /* 0x0000000e00007824 */ /* 0x000fe400078e02ff */
[----:B--2---:R0:W-:Y:S01]  /*0110*/  @!P0 STG.E desc[UR4][R2.64], RZ ;  /* 0x000000ff02008986 */ /* 0x0041e2000c101904 */
[----:B------:R-:W-:Y:S05]  /*0120*/  @P0 BRA `(.L_x_16) ;  /* 0x0000000000700947 */ /* 0x000fea0003800000 */
[----:B------:R-:W1:Y:S01]  /*0130*/  LDC.64 R6, c[0x0][0x390] ;  /* 0x0000e400ff067b82 */ /* 0x000e620000000a00 */
[----:B------:R-:W2:Y:S04]  /*0140*/  LDG.E.CONSTANT R9, desc[UR4][R4.64] ;  /* 0x0000000404097981 */ /* 0x000ea8000c1e9900 */
[----:B------:R-:W3:Y:S01]  /*0150*/  LDG.E R15, desc[UR4][R2.64] ;  /* 0x00000004020f7981 */ /* 0x000ee2000c1e1900 */
[----:B-1----:R-:W-:-:S06]  /*0160*/  IMAD.WIDE.U32 R6, R0, 0x4, R6 ;  /* 0x0000000400067825 */ /* 0x002fcc00078e0006 */
[----:B------:R-:W2:Y:S01]  /*0170*/  LDG.E.CONSTANT R6, desc[UR4][R6.64] ;  /* 0x0000000406067981 */ /* 0x000ea2000c1e9900 */
[----:B------:R-:W-:Y:S01]  /*0180*/  HFMA2 R11, -RZ, RZ, 1.9296875, -0.048675537109375 ;  /* 0x3fb8aa3bff0b7431 */ /* 0x000fe200000001ff */
[----:B------:R-:W-:Y:S01]  /*0190*/  MOV R13, 0x39506966 ;  /* 0x39506966000d7802 */ /* 0x000fe20000000f00 */
[----:B--2---:R-:W-:-:S05]  /*01a0*/  FADD R9, R6, -R9 ;  /* 0x8000000906097221 */ /* 0x004fca0000000000 */
[----:B------:R-:W-:-:S04]  /*01b0*/  FMNMX R8, R9, 88.3762664794921875, PT ;  /* 0x42b0c0a609087809 */ /* 0x000fc80003800000 */
[----:B------:R-:W-:-:S05]  /*01c0*/  FMNMX R8, R8, -88.37625885009765625, !PT ;  /* 0xc2b0c0a508087809 */ /* 0x000fca0007800000 */
[----:B------:R-:W-:-:S04]  /*01d0*/  FFMA R10, R8, R11, 0.5 ;  /* 0x3f000000080a7423 */ /* 0x000fc8000000000b */
[----:B------:R-:W1:Y:S02]  /*01e0*/  FRND.FLOOR R11, R10 ;  /* 0x0000000a000b7307 */ /* 0x000e640000205000 */
[----:B-1----:R-:W-:-:S04]  /*01f0*/  FFMA R8, R11, -0.69314718246459960938, R8 ;  /* 0xbf3172180b087823 */ /* 0x002fc80000000008 */
[----:B------:R-:W-:Y:S01]  /*0200*/  FFMA R13, R8, R13, 0.0013982000527903437614 ;  /* 0x3ab743cf080d7423 */ /* 0x000fe2000000000d */
[----:B------:R-:W-:-:S03]  /*0210*/  FADD R11, R11, 127 ;  /* 0x42fe00000b0b7421 */ /* 0x000fc60000000000 */
[----:B------:R-:W-:-:S04]  /*0220*/  FFMA R13, R8, R13, 0.0083334520459175109863 ;  /* 0x3c088908080d7423 */ /* 0x000fc8000000000d */
[C---:B------:R-:W-:Y:S01]  /*0230*/  FFMA R13, R8.reuse, R13, 0.041665799915790557861 ;  /* 0x3d2aa9c2080d7423 */ /* 0x040fe2000000000d */
[----:B------:R-:W1:Y:S03]  /*0240*/  F2I.TRUNC.NTZ R11, R11 ;  /* 0x0000000b000b7305 */ /* 0x000e66000020f100 */
[----:B------:R-:W-:-:S04]  /*0250*/  FFMA R13, R8, R13, 0.16666670143604278564 ;  /* 0x3e2aaaad080d7423 */ /* 0x000fc8000000000d */
[----:B------:R-:W-:-:S04]  /*0260*/  FFMA R13, R8, R13, 0.5 ;  /* 0x3f000000080d7423 */ /* 0x000fc8000000000d */
[----:B------:R-:W-:-:S04]  /*0270*/  FMUL R13, R8, R13 ;  /* 0x0000000d080d7220 */ /* 0x000fc80000400000 */
[----:B------:R-:W-:Y:S01]  /*0280*/  FFMA R13, R8, R13, R8 ;  /* 0x0000000d080d7223 */ /* 0x000fe20000000008 */
[----:B-1----:R-:W-:-:S03]  /*0290*/  SHF.L.U32 R6, R11, 0x17, RZ ;  /* 0x000000170b067819 */ /* 0x002fc600000006ff */
[----:B------:R-:W-:-:S04]  /*02a0*/  FADD R13, R13, 1 ;  /* 0x3f8000000d0d7421 */ /* 0x000fc80000000000 */
[----:B------:R-:W-:-:S05]  /*02b0*/  FMUL R6, R6, R13 ;  /* 0x0000000d06067220 */ /* 0x000fca0000400000 */
[----:B------:R-:W-:-:S05]  /*02c0*/  FMNMX R6, R9, R6, !PT ;  /* 0x0000000609067209 */ /* 0x000fca0007800000 */
[----:B---3--:R-:W-:-:S05]  /*02d0*/  FADD R7, R6, R15 ;  /* 0x0000000f06077221 */ /* 0x008fca0000000000 */
[----:B------:R1:W-:Y:S02]  /*02e0*/  STG.E desc[UR4][R2.64], R7 ;  /* 0x0000000702007986 */ /* 0x0003e4000c101904 */
.L_x_16:
[----:B------:R-:W-:Y:S05]  /*02f0*/  BSYNC.RECONVERGENT B0 ;  /* 0x0000000000007941 */ /* 0x000fea0003800200 */
.L_x_15:
[----:B------:R-:W-:Y:S04]  /*0300*/  BSSY.RECONVERGENT B0, `(.L_x_17) ;  /* 0x000001f000007945 */ /* 0x000fe80003800200 */
[----:B------:R-:W-:Y:S05]  /*0310*/  @P0 BRA `(.L_x_18) ;  /* 0x0000000000740947 */ /* 0x000fea0003800000 */
[----:B-1----:R-:W1:Y:S01]  /*0320*/  LDC.64 R6, c[0x0][0x390] ;  /* 0x0000e400ff067b82 */ /* 0x002e620000000a00 */
[----:B------:R-:W-:Y:S01]  /*0330*/  IADD3 R9, PT, PT, R0, 0x1, RZ ;  /* 0x0000000100097810 */ /* 0x000fe20007ffe0ff */
[----:B------:R-:W2:Y:S04]  /*0340*/  LDG.E R14, desc[UR4][R2.64] ;  /* 0x00000004020e7981 */ /* 0x000ea8000c1e1900 */
[----:B-1----:R-:W-:Y:S02]  /*0350*/  IMAD.WIDE.U32 R6, R9, 0x4, R6 ;  /* 0x0000000409067825 */ /* 0x002fe400078e0006 */
[----:B------:R-:W3:Y:S04]  /*0360*/  LDG.E.CONSTANT R9, desc[UR4][R4.64] ;  /* 0x0000000404097981 */ /* 0x000ee8000c1e9900 */
[----:B------:R-:W3:Y:S01]  /*0370*/  LDG.E.CONSTANT R6, desc[UR4][R6.64] ;  /* 0x0000000406067981 */ /* 0x000ee2000c1e9900 */
[----:B------:R-:W-:Y:S01]  /*0380*/  HFMA2 R10, -RZ, RZ, 1.9296875, -0.048675537109375 ;  /* 0x3fb8aa3bff0a7431 */ /* 0x000fe200000001ff */
[----:B------:R-:W-:Y:S01]  /*0390*/  MOV R12, 0x39506966 ;  /* 0x39506966000c7802 */ /* 0x000fe20000000f00 */
[----:B---3--:R-:W-:-:S05]  /*03a0*/  FADD R8, -R9, R6 ;  /* 0x0000000609087221 */ /* 0x008fca0000000100 */
[----:B------:R-:W-:-:S04]  /*03b0*/  FMNMX R9, R8, 88.3762664794921875, PT ;  /* 0x42b0c0a608097809 */ /* 0x000fc80003800000 */
[----:B------:R-:W-:-:S05]  /*03c0*/  FMNMX R9, R9, -88.37625885009765625, !PT ;  /* 0xc2b0c0a509097809 */ /* 0x000fca0007800000 */
[----:B------:R-:W-:-:S06]  /*03d0*/  FFMA R10, R9, R10, 0.5 ;  /* 0x3f000000090a7423 */ /* 0x000fcc000000000a */
        /* <DEDUP_REMOVED lines=15> */
[----:B--2---:R-:W-:-:S05]  /*04d0*/  FADD R7, R7, R14 ;  /* 0x0000000e07077221 */ /* 0x004fca0000000000 */
[----:B------:R2:W-:Y:S02]  /*04e0*/  STG.E desc[UR4][R2.64], R7 ;  /* 0x0000000702007986 */ /* 0x0005e4000c101904 */
.L_x_18:
[----:B------:R-:W-:Y:S05]  /*04f0*/  BSYNC.RECONVERGENT B0 ;  /* 0x0000000000007941 */ /* 0x000fea0003800200 */
.L_x_17:
[----:B------:R-:W-:Y:S04]  /*0500*/  BSSY.RECONVERGENT B0, `(.L_x_19) ;  /* 0x000001f000007945 */ /* 0x000fe80003800200 */
[----:B------:R-:W-:Y:S05]  /*0510*/  @P0 BRA `(.L_x_20) ;  /* 0x0000000000740947 */ /* 0x000fea0003800000 */
[----:B-12---:R-:W1:Y:S01]  /*0520*/  LDC.64 R6, c[0x0][0x390] ;  /* 0x0000e400ff067b82 */ /* 0x006e620000000a00 */
        /* <DEDUP_REMOVED lines=28> */
.L_x_20:
[----:B------:R-:W-:Y:S05]  /*06f0*/  BSYNC.RECONVERGENT B0 ;  /* 0x0000000000007941 */ /* 0x000fea0003800200 */
.L_x_19:
[----:B------:R-:W-:Y:S04]  /*0700*/  BSSY.RECONVERGENT B0, `(.L_x_21) ;  /* 0x000001f000007945 */ /* 0x000fe80003800200 */
[----:B------:R-:W-:Y:S05]  /*0710*/  @P0 BRA `(.L_x_22) ;  /* 0x0000000000740947 */ /* 0x000fea0003800000 */
[----:B-123--:R-:W1:Y:S01]  /*0720*/  LDC.64 R6, c[0x0][0x390] ;  /* 0x0000e400ff067b82 */ /* 0x00ee620000000a00 */
        /* <DEDUP_REMOVED lines=28> */
.L_x_22:
[----:B------:R-:W-:Y:S05]  /*08f0*/  BSYNC.RECONVERGENT B0 ;  /* 0x0000000000007941 */ /* 0x000fea0003800200 */
.L_x_21:
[----:B------:R-:W-:Y:S04]  /*0900*/  BSSY.RECONVERGENT B0, `(.L_x_23) ;  /* 0x000001f000007945 */ /* 0x000fe80003800200 */
[----:B------:R-:W-:Y:S05]  /*0910*/  @P0 BRA `(.L_x_24) ;  /* 0x0000000000740947 */ /* 0x000fea0003800000 */
[----:B-1234-:R-:W1:Y:S01]  /*0920*/  LDC.64 R6, c[0x0][0x390] ;  /* 0x0000e400ff067b82 */ /* 0x01ee620000000a00 */
        /* <DEDUP_REMOVED lines=28> */
.L_x_24:
[----:B------:R-:W-:Y:S05]  /*0af0*/  BSYNC.RECONVERGENT B0 ;  /* 0x0000000000007941 */ /* 0x000fea0003800200 */
.L_x_23:
        /* <DEDUP_REMOVED lines=31> */
.L_x_26:
[----:B------:R-:W-:Y:S05]  /*0cf0*/  BSYNC.RECONVERGENT B0 ;  /* 0x0000000000007941 */ /* 0x000fea0003800200 */
.L_x_25:
        /* <DEDUP_REMOVED lines=31> */
.L_x_28:
[----:B------:R-:W-:Y:S05]  /*0ef0*/  BSYNC.RECONVERGENT B0 ;  /* 0x0000000000007941 */ /* 0x000fea0003800200 */
.L_x_27:
        /* <DEDUP_REMOVED lines=31> */
.L_x_30:
[----:B------:R-:W-:Y:S05]  /*10f0*/  BSYNC.RECONVERGENT B0 ;  /* 0x0000000000007941 */ /* 0x000fea0003800200 */
.L_x_29:
        /* <DEDUP_REMOVED lines=31> */
.L_x_32:
[----:B------:R-:W-:Y:S05]  /*12f0*/  BSYNC.RECONVERGENT B0 ;  /* 0x0000000000007941 */ /* 0x000fea0003800200 */
.L_x_31:
        /* <DEDUP_REMOVED lines=31> */
.L_x_34:
[----:B------:R-:W-:Y:S05]  /*14f0*/  BSYNC.RECONVERGENT B0 ;  /* 0x0000000000007941 */ /* 0x000fea0003800200 */
.L_x_33:
        /* <DEDUP_REMOVED lines=31> */
.L_x_36:
[----:B------:R-:W-:Y:S05]  /*16f0*/  BSYNC.RECONVERGENT B0 ;  /* 0x0000000000007941 */ /* 0x000fea0003800200 */
.L_x_35:
        /* <DEDUP_REMOVED lines=31> */
.L_x_38:
[----:B------:R-:W-:Y:S05]  /*18f0*/  BSYNC.RECONVERGENT B0 ;  /* 0x0000000000007941 */ /* 0x000fea0003800200 */
.L_x_37:
        /* <DEDUP_REMOVED lines=31> */
.L_x_40:
[----:B------:R-:W-:Y:S05]  /*1af0*/  BSYNC.RECONVERGENT B0 ;  /* 0x0000000000007941 */ /* 0x000fea0003800200 */
.L_x_39:
[----:B------:R-:W-:Y:S05]  /*1b00*/  @P0 EXIT ;  /* 0x000000000000094d */ /* 0x000fea0003800000 */
[----:B-1234-:R-:W1:Y:S01]  /*1b10*/  LDC.64 R6, c[0x0][0x390] ;  /* 0x0000e400ff067b82 */ /* 0x01ee620000000a00 */
[----:B------:R-:W-:Y:S01]  /*1b20*/  IADD3 R9, PT, PT, R0, 0xd, RZ ;  /* 0x0000000d00097810 */ /* 0x000fe20007ffe0ff */
[----:B------:R-:W2:Y:S04]  /*1b30*/  LDG.E.CONSTANT R5, desc[UR4][R4.64] ;  /* 0x0000000404057981 */ /* 0x000ea8000c1e9900 */
[----:B------:R-:W3:Y:S01]  /*1b40*/  LDG.E R10, desc[UR4][R2.64] ;  /* 0x00000004020a7981 */ /* 0x000ee2000c1e1900 */
[----:B-1----:R-:W-:-:S06]  /*1b50*/  IMAD.WIDE.U32 R6, R9, 0x4, R6 ;  /* 0x0000000409067825 */ /* 0x002fcc00078e0006 */
[----:B------:R-:W2:Y:S01]  /*1b60*/  LDG.E.CONSTANT R6, desc[UR4][R6.64] ;  /* 0x0000000406067981 */ /* 0x000ea2000c1e9900 */
[----:B------:R-:W-:Y:S01]  /*1b70*/  HFMA2 R9, -RZ, RZ, 1.9296875, -0.048675537109375 ;  /* 0x3fb8aa3bff097431 */ /* 0x000fe200000001ff */
[----:B------:R-:W-:Y:S01]  /*1b80*/  MOV R11, 0x39506966 ;  /* 0x39506966000b7802 */ /* 0x000fe20000000f00 */
[----:B--2---:R-:W-:-:S05]  /*1b90*/  FADD R0, -R5, R6 ;  /* 0x0000000605007221 */ /* 0x004fca0000000100 */
        /* <DEDUP_REMOVED lines=19> */
[----:B------:R-:W-:Y:S01]  /*1cd0*/  STG.E desc[UR4][R2.64], R5 ;  /* 0x0000000502007986 */ /* 0x000fe2000c101904 */
[----:B------:R-:W-:Y:S05]  /*1ce0*/  EXIT ;  /* 0x000000000000794d */ /* 0x000fea0003800000 */
.L_x_41:
        /* <DEDUP_REMOVED lines=9> */
.L_x_45:


//--------------------- .nv.shared.reserved.0     --------------------------
	.section	.nv.shared.reserved.0,"aw",@nobits
	.weak		__nv_reservedSMEM_offset_0_alias
	.size		__nv_reservedSMEM_offset_0_alias, 0, 64
	.other		__nv_reservedSMEM_offset_0_alias,@"STO_CUDA_RESERVED_SHARED STV_DEFAULT"
__nv_reservedSMEM_offset_0_alias:
	.zero		0
	.zero		64


//--------------------- .nv.constant0.default_function_kernel_2 --------------------------
	.section	.nv.constant0.default_function_kernel_2,"a",@progbits
	.sectionflags	@""
	.align	4
.nv.constant0.default_function_kernel_2:
	.zero		928


//--------------------- .nv.constant0.default_function_kernel --------------------------
	.section	.nv.constant0.default_function_kernel,"a",@progbits
	.sectionflags	@""
	.align	4
.nv.constant0.default_function_kernel:
	.zero		912


//--------------------- .nv.constant0.default_function_kernel_1 --------------------------
	.section	.nv.constant0.default_function_kernel_1,"a",@progbits
	.sectionflags	@""
	.align	4
.nv.constant0.default_function_kernel_1:
	.zero		920


//--------------------- SYMBOLS --------------------------

	.type		.nv.reservedSmem.offset0,@object
	.size		.nv.reservedSmem.offset0,0x4
